	.headerflags	@"EF_CUDA_TEXMODE_UNIFIED EF_CUDA_64BIT_ADDRESS EF_CUDA_SM86 EF_CUDA_VIRTUAL_SM(EF_CUDA_SM86)"
	.elftype	@"ET_EXEC"


//--------------------- .nv.info                  --------------------------
	.section	.nv.info,"",@"SHT_CUDA_INFO"
	.align	4


	//----- nvinfo : EIATTR_REGCOUNT
	.align		4
        /*0000*/ 	.byte	0x04, 0x2f
        /*0002*/ 	.short	(.L_1 - .L_0)
	.align		4
.L_0:
        /*0004*/ 	.word	index@(tvmgen_default_fused_nn_dense_kernel)
        /*0008*/ 	.word	0x0000000f


	//----- nvinfo : EIATTR_FRAME_SIZE
	.align		4
.L_1:
        /*000c*/ 	.byte	0x04, 0x11
        /*000e*/ 	.short	(.L_3 - .L_2)
	.align		4
.L_2:
        /*0010*/ 	.word	index@(tvmgen_default_fused_nn_dense_kernel)
        /*0014*/ 	.word	0x00000000


	//----- nvinfo : EIATTR_REGCOUNT
	.align		4
.L_3:
        /*0018*/ 	.byte	0x04, 0x2f
        /*001a*/ 	.short	(.L_5 - .L_4)
	.align		4
.L_4:
        /*001c*/ 	.word	index@(tvmgen_default_fused_nn_dense_1_kernel)
        /*0020*/ 	.word	0x0000000f


	//----- nvinfo : EIATTR_FRAME_SIZE
	.align		4
.L_5:
        /*0024*/ 	.byte	0x04, 0x11
        /*0026*/ 	.short	(.L_7 - .L_6)
	.align		4
.L_6:
        /*0028*/ 	.word	index@(tvmgen_default_fused_nn_dense_1_kernel)
        /*002c*/ 	.word	0x00000000


	//----- nvinfo : EIATTR_MIN_STACK_SIZE
	.align		4
.L_7:
        /*0030*/ 	.byte	0x04, 0x12
        /*0032*/ 	.short	(.L_9 - .L_8)
	.align		4
.L_8:
        /*0034*/ 	.word	index@(tvmgen_default_fused_nn_dense_1_kernel)
        /*0038*/ 	.word	0x00000000


	//----- nvinfo : EIATTR_MIN_STACK_SIZE
	.align		4
.L_9:
        /*003c*/ 	.byte	0x04, 0x12
        /*003e*/ 	.short	(.L_11 - .L_10)
	.align		4
.L_10:
        /*0040*/ 	.word	index@(tvmgen_default_fused_nn_dense_kernel)
        /*0044*/ 	.word	0x00000000
.L_11:


//--------------------- .nv.info.tvmgen_default_fused_nn_dense_1_kernel --------------------------
	.section	.nv.info.tvmgen_default_fused_nn_dense_1_kernel,"",@"SHT_CUDA_INFO"
	.sectionflags	@""
	.align	4


	//----- nvinfo : EIATTR_CUDA_API_VERSION
	.align		4
        /*0000*/ 	.byte	0x04, 0x37
        /*0002*/ 	.short	(.L_13 - .L_12)
.L_12:
        /*0004*/ 	.word	0x0000007e


	//----- nvinfo : EIATTR_SW2861232_WAR
	.align		4
.L_13:
        /*0008*/ 	.byte	0x01, 0x35
	.zero		2


	//----- nvinfo : EIATTR_PARAM_CBANK
	.align		4
        /*000c*/ 	.byte	0x04, 0x0a
        /*000e*/ 	.short	(.L_15 - .L_14)
	.align		4
.L_14:
        /*0010*/ 	.word	index@(.nv.constant0.tvmgen_default_fused_nn_dense_1_kernel)
        /*0014*/ 	.short	0x0160
        /*0016*/ 	.short	0x0018


	//----- nvinfo : EIATTR_CBANK_PARAM_SIZE
	.align		4
.L_15:
        /*0018*/ 	.byte	0x03, 0x19
        /*001a*/ 	.short	0x0018


	//----- nvinfo : EIATTR_KPARAM_INFO
	.align		4
        /*001c*/ 	.byte	0x04, 0x17
        /*001e*/ 	.short	(.L_17 - .L_16)
.L_16:
        /*0020*/ 	.word	0x00000000
        /*0024*/ 	.short	0x0002
        /*0026*/ 	.short	0x0010
        /*0028*/ 	.byte	0x00, 0xf0, 0x21, 0x00


	//----- nvinfo : EIATTR_KPARAM_INFO
	.align		4
.L_17:
        /*002c*/ 	.byte	0x04, 0x17
        /*002e*/ 	.short	(.L_19 - .L_18)
.L_18:
        /*0030*/ 	.word	0x00000000
        /*0034*/ 	.short	0x0001
        /*0036*/ 	.short	0x0008
        /*0038*/ 	.byte	0x00, 0xf0, 0x21, 0x00


	//----- nvinfo : EIATTR_KPARAM_INFO
	.align		4
.L_19:
        /*003c*/ 	.byte	0x04, 0x17
        /*003e*/ 	.short	(.L_21 - .L_20)
.L_20:
        /*0040*/ 	.word	0x00000000
        /*0044*/ 	.short	0x0000
        /*0046*/ 	.short	0x0000
        /*0048*/ 	.byte	0x00, 0xf0, 0x21, 0x00


	//----- nvinfo : EIATTR_MAXREG_COUNT
	.align		4
.L_21:
        /*004c*/ 	.byte	0x03, 0x1b
        /*004e*/ 	.short	0x00ff


	//----- nvinfo : EIATTR_COOP_GROUP_MASK_REGIDS
	.align		4
        /*0050*/ 	.byte	0x04, 0x29
        /*0052*/ 	.short	(.L_23 - .L_22)


	//   ....[0]....
.L_22:
        /*0054*/ 	.word	0x05000007


	//   ....[1]....
        /*0058*/ 	.word	0x05000007


	//   ....[2]....
        /*005c*/ 	.word	0x05000007


	//   ....[3]....
        /*0060*/ 	.word	0x05000007


	//   ....[4]....
        /*0064*/ 	.word	0x05000007


	//   ....[5]....
        /*0068*/ 	.word	0x05000000


	//----- nvinfo : EIATTR_COOP_GROUP_INSTR_OFFSETS
	.align		4
.L_23:
        /*006c*/ 	.byte	0x04, 0x28
        /*006e*/ 	.short	(.L_25 - .L_24)


	//   ....[0]....
.L_24:
        /*0070*/ 	.word	0x00000100


	//   ....[1]....
        /*0074*/ 	.word	0x00000130


	//   ....[2]....
        /*0078*/ 	.word	0x00000160


	//   ....[3]....
        /*007c*/ 	.word	0x00000180


	//   ....[4]....
        /*0080*/ 	.word	0x000001a0


	//   ....[5]....
        /*0084*/ 	.word	0x00000200


	//----- nvinfo : EIATTR_EXIT_INSTR_OFFSETS
	.align		4
.L_25:
        /*0088*/ 	.byte	0x04, 0x1c
        /*008a*/ 	.short	(.L_27 - .L_26)


	//   ....[0]....
.L_26:
        /*008c*/ 	.word	0x00000240


	//   ....[1]....
        /*0090*/ 	.word	0x000002a0


	//----- nvinfo : EIATTR_MAX_THREADS
	.align		4
.L_27:
        /*0094*/ 	.byte	0x04, 0x05
        /*0096*/ 	.short	(.L_29 - .L_28)
.L_28:
        /*0098*/ 	.word	0x00000040
        /*009c*/ 	.word	0x00000001
        /*00a0*/ 	.word	0x00000001
.L_29:


//--------------------- .nv.info.tvmgen_default_fused_nn_dense_kernel --------------------------
	.section	.nv.info.tvmgen_default_fused_nn_dense_kernel,"",@"SHT_CUDA_INFO"
	.sectionflags	@""
	.align	4


	//----- nvinfo : EIATTR_CUDA_API_VERSION
	.align		4
        /*0000*/ 	.byte	0x04, 0x37
        /*0002*/ 	.short	(.L_31 - .L_30)
.L_30:
        /*0004*/ 	.word	0x0000007e


	//----- nvinfo : EIATTR_SW2861232_WAR
	.align		4
.L_31:
        /*0008*/ 	.byte	0x01, 0x35
	.zero		2


	//----- nvinfo : EIATTR_PARAM_CBANK
	.align		4
        /*000c*/ 	.byte	0x04, 0x0a
        /*000e*/ 	.short	(.L_33 - .L_32)
	.align		4
.L_32:
        /*0010*/ 	.word	index@(.nv.constant0.tvmgen_default_fused_nn_dense_kernel)
        /*0014*/ 	.short	0x0160
        /*0016*/ 	.short	0x0018


	//----- nvinfo : EIATTR_CBANK_PARAM_SIZE
	.align		4
.L_33:
        /*0018*/ 	.byte	0x03, 0x19
        /*001a*/ 	.short	0x0018


	//----- nvinfo : EIATTR_KPARAM_INFO
	.align		4
        /*001c*/ 	.byte	0x04, 0x17
        /*001e*/ 	.short	(.L_35 - .L_34)
.L_34:
        /*0020*/ 	.word	0x00000000
        /*0024*/ 	.short	0x0002
        /*0026*/ 	.short	0x0010
        /*0028*/ 	.byte	0x00, 0xf0, 0x21, 0x00


	//----- nvinfo : EIATTR_KPARAM_INFO
	.align		4
.L_35:
        /*002c*/ 	.byte	0x04, 0x17
        /*002e*/ 	.short	(.L_37 - .L_36)
.L_36:
        /*0030*/ 	.word	0x00000000
        /*0034*/ 	.short	0x0001
        /*0036*/ 	.short	0x0008
        /*0038*/ 	.byte	0x00, 0xf0, 0x21, 0x00


	//----- nvinfo : EIATTR_KPARAM_INFO
	.align		4
.L_37:
        /*003c*/ 	.byte	0x04, 0x17
        /*003e*/ 	.short	(.L_39 - .L_38)
.L_38:
        /*0040*/ 	.word	0x00000000
        /*0044*/ 	.short	0x0000
        /*0046*/ 	.short	0x0000
        /*0048*/ 	.byte	0x00, 0xf0, 0x21, 0x00


	//----- nvinfo : EIATTR_MAXREG_COUNT
	.align		4
.L_39:
        /*004c*/ 	.byte	0x03, 0x1b
        /*004e*/ 	.short	0x00ff


	//----- nvinfo : EIATTR_COOP_GROUP_MASK_REGIDS
	.align		4
        /*0050*/ 	.byte	0x04, 0x29
        /*0052*/ 	.short	(.L_41 - .L_40)


	//   ....[0]....
.L_40:
        /*0054*/ 	.word	0x05000007


	//   ....[1]....
        /*0058*/ 	.word	0x05000007


	//   ....[2]....
        /*005c*/ 	.word	0x05000007


	//   ....[3]....
        /*0060*/ 	.word	0x05000007


	//   ....[4]....
        /*0064*/ 	.word	0x05000007


	//   ....[5]....
        /*0068*/ 	.word	0x05000000


	//----- nvinfo : EIATTR_COOP_GROUP_INSTR_OFFSETS
	.align		4
.L_41:
        /*006c*/ 	.byte	0x04, 0x28
        /*006e*/ 	.short	(.L_43 - .L_42)


	//   ....[0]....
.L_42:
        /*0070*/ 	.word	0x00000100


	//   ....[1]....
        /*0074*/ 	.word	0x00000130


	//   ....[2]....
        /*0078*/ 	.word	0x00000160


	//   ....[3]....
        /*007c*/ 	.word	0x00000180


	//   ....[4]....
        /*0080*/ 	.word	0x000001a0


	//   ....[5]....
        /*0084*/ 	.word	0x00000200


	//----- nvinfo : EIATTR_EXIT_INSTR_OFFSETS
	.align		4
.L_43:
        /*0088*/ 	.byte	0x04, 0x1c
        /*008a*/ 	.short	(.L_45 - .L_44)


	//   ....[0]....
.L_44:
        /*008c*/ 	.word	0x00000240


	//   ....[1]....
        /*0090*/ 	.word	0x000002a0


	//----- nvinfo : EIATTR_MAX_THREADS
	.align		4
.L_45:
        /*0094*/ 	.byte	0x04, 0x05
        /*0096*/ 	.short	(.L_47 - .L_46)
.L_46:
        /*0098*/ 	.word	0x00000040
        /*009c*/ 	.word	0x00000001
        /*00a0*/ 	.word	0x00000001
.L_47:


//--------------------- .nv.callgraph             --------------------------
	.section	.nv.callgraph,"",@"SHT_CUDA_CALLGRAPH"
	.align	4
	.sectionentsize	8
	.align		4
        /*0000*/ 	.word	0x00000000
	.align		4
        /*0004*/ 	.word	0xffffffff
	.align		4
        /*0008*/ 	.word	0x00000000
	.align		4
        /*000c*/ 	.word	0xfffffffe
	.align		4
        /*0010*/ 	.word	0x00000000
	.align		4
        /*0014*/ 	.word	0xfffffffd
	.align		4
        /*0018*/ 	.word	0x00000000
	.align		4
        /*001c*/ 	.word	0xfffffffc


//--------------------- .nv.rel.action            --------------------------
	.section	.nv.rel.action,"",@"SHT_CUDA_RELOCINFO"
	.align	8
	.sectionentsize	8
        /*0000*/ 	.byte	0x73, 0x00, 0x00, 0x00, 0x00, 0x00, 0x00, 0x00, 0x00, 0x00, 0x00, 0x11, 0x25, 0x00, 0x05, 0x36


//--------------------- .nv.constant0.tvmgen_default_fused_nn_dense_1_kernel --------------------------
	.section	.nv.constant0.tvmgen_default_fused_nn_dense_1_kernel,"a",@progbits
	.sectionflags	@""
	.align	4
.nv.constant0.tvmgen_default_fused_nn_dense_1_kernel:
	.zero		376


//--------------------- .nv.constant0.tvmgen_default_fused_nn_dense_kernel --------------------------
	.section	.nv.constant0.tvmgen_default_fused_nn_dense_kernel,"a",@progbits
	.sectionflags	@""
	.align	4
.nv.constant0.tvmgen_default_fused_nn_dense_kernel:
	.zero		376


//--------------------- .text.tvmgen_default_fused_nn_dense_1_kernel --------------------------
	.section	.text.tvmgen_default_fused_nn_dense_1_kernel,"ax",@progbits
	.sectionflags	@"SHF_BARRIERS=1"
	.sectioninfo	@"SHI_REGISTERS=15"
	.align	128
        .global         tvmgen_default_fused_nn_dense_1_kernel
        .type           tvmgen_default_fused_nn_dense_1_kernel,@function
        .size           tvmgen_default_fused_nn_dense_1_kernel,(.L_x_2 - tvmgen_default_fused_nn_dense_1_kernel)
        .other          tvmgen_default_fused_nn_dense_1_kernel,@"STO_CUDA_ENTRY STV_DEFAULT"
tvmgen_default_fused_nn_dense_1_kernel:
.text.tvmgen_default_fused_nn_dense_1_kernel:
[----:B------:R-:W-:Y:S02]  /*0000*/  MOV R1, c[0x0][0x28] ;  /* 0x00000a0000017a02 */ /* 0x000fe40000000f00 */
[----:B------:R-:W0:Y:S01]  /*0010*/  S2R R12, SR_TID.X ;  /* 0x00000000000c7919 */ /* 0x000e220000002100 */
[----:B------:R-:W-:Y:S01]  /*0020*/  ULDC.64 UR4, c[0x0][0x118] ;  /* 0x0000460000047ab9 */ /* 0x000fe20000000a00 */
[----:B0-----:R-:W-:-:S13]  /*0030*/  ISETP.GT.AND P0, PT, R12, 0x4, PT ;  /* 0x000000040c00780c */ /* 0x001fda0003f04270 */
[----:B------:R-:W0:Y:S01]  /*0040*/  @!P0 S2R R3, SR_CTAID.X ;  /* 0x0000000000038919 */ /* 0x000e220000002500 */
[----:B------:R-:W-:Y:S01]  /*0050*/  @!P0 MOV R5, 0x4 ;  /* 0x0000000400058802 */ /* 0x000fe20000000f00 */
[----:B0-----:R-:W-:-:S04]  /*0060*/  @!P0 IMAD R4, R3, 0x5, R12 ;  /* 0x0000000503048824 */ /* 0x001fc800078e020c */
[----:B------:R-:W-:-:S04]  /*0070*/  @!P0 IMAD.WIDE R2, R12, R5, c[0x0][0x168] ;  /* 0x00005a000c028625 */ /* 0x000fc800078e0205 */
[----:B------:R-:W-:Y:S02]  /*0080*/  @!P0 IMAD.WIDE R4, R4, R5, c[0x0][0x170] ;  /* 0x00005c0004048625 */ /* 0x000fe400078e0205 */
[----:B------:R-:W2:Y:S04]  /*0090*/  @!P0 LDG.E.CONSTANT R3, [R2.64] ;  /* 0x0000000402038981 */ /* 0x000ea8000c1e9900 */
[----:B------:R-:W2:Y:S01]  /*00a0*/  @!P0 LDG.E.CONSTANT R0, [R4.64] ;  /* 0x0000000404008981 */ /* 0x000ea2000c1e9900 */
[----:B------:R-:W-:Y:S02]  /*00b0*/  MOV R6, RZ ;  /* 0x000000ff00067202 */ /* 0x000fe40000000f00 */
[----:B------:R-:W-:Y:S02]  /*00c0*/  VOTE.ANY R7, PT, PT ;  /* 0x0000000000077806 */ /* 0x000fe400038e0100 */
[----:B------:R-:W-:Y:S01]  /*00d0*/  ISETP.GT.AND P1, PT, R12, 0x1, PT ;  /* 0x000000010c00780c */ /* 0x000fe20003f24270 */
[----:B--2---:R-:W-:Y:S01]  /*00e0*/  @!P0 FFMA R6, R0, R3, RZ ;  /* 0x0000000300068223 */ /* 0x004fe200000000ff */
[----:B------:R-:W-:-:S04]  /*00f0*/  LOP3.LUT P0, RZ, R12, 0x1f, RZ, 0xc0, !PT ;  /* 0x0000001f0cff7812 */ /* 0x000fc8000780c0ff */
[----:B------:R-:W0:Y:S09]  /*0100*/  SHFL.DOWN PT, R9, R6, 0x10, 0x1f ;  /* 0x0a001f0006097f89 */ /* 0x000e3200000e0000 */
[----:B------:R-:W-:Y:S01]  /*0110*/  @!P0 SHF.R.S32.HI R4, RZ, 0x5, R12 ;  /* 0x00000005ff048819 */ /* 0x000fe2000001140c */
[----:B0-----:R-:W-:-:S05]  /*0120*/  FADD R0, R9, R6 ;  /* 0x0000000609007221 */ /* 0x001fca0000000000 */
[----:B------:R-:W0:Y:S02]  /*0130*/  SHFL.DOWN PT, R9, R0, 0x8, 0x1f ;  /* 0x09001f0000097f89 */ /* 0x000e2400000e0000 */
[----:B0-----:R-:W-:Y:S01]  /*0140*/  FADD R8, R0, R9 ;  /* 0x0000000900087221 */ /* 0x001fe20000000000 */
[----:B------:R-:W-:-:S04]  /*0150*/  VOTE.ANY R0, PT, PT ;  /* 0x0000000000007806 */ /* 0x000fc800038e0100 */
[----:B------:R-:W0:Y:S02]  /*0160*/  SHFL.DOWN PT, R9, R8, 0x4, 0x1f ;  /* 0x08801f0008097f89 */ /* 0x000e2400000e0000 */
[----:B0-----:R-:W-:-:S05]  /*0170*/  FADD R10, R8, R9 ;  /* 0x00000009080a7221 */ /* 0x001fca0000000000 */
[----:B------:R-:W0:Y:S02]  /*0180*/  SHFL.DOWN PT, R3, R10, 0x2, 0x1f ;  /* 0x08401f000a037f89 */ /* 0x000e2400000e0000 */
[----:B0-----:R-:W-:-:S05]  /*0190*/  FADD R2, R10, R3 ;  /* 0x000000030a027221 */ /* 0x001fca0000000000 */
[----:B------:R-:W0:Y:S02]  /*01a0*/  SHFL.DOWN PT, R3, R2, 0x1, 0x1f ;  /* 0x08201f0002037f89 */ /* 0x000e2400000e0000 */
[----:B0-----:R-:W-:-:S05]  /*01b0*/  FADD R3, R2, R3 ;  /* 0x0000000302037221 */ /* 0x001fca0000000000 */
[----:B------:R-:W-:Y:S04]  /*01c0*/  @!P0 STS [R4.X4+0x4], R3 ;  /* 0x0000040304008388 */ /* 0x000fe80000004800 */
[----:B------:R-:W-:Y:S01]  /*01d0*/  BAR.SYNC.DEFER_BLOCKING 0x0 ;  /* 0x0000000000007b1d */ /* 0x000fe20000010000 */
[----:B------:R-:W-:-:S05]  /*01e0*/  ISETP.NE.AND P0, PT, R12, RZ, PT ;  /* 0x000000ff0c00720c */ /* 0x000fca0003f05270 */
[----:B------:R-:W0:Y:S04]  /*01f0*/  @!P1 LDS R11, [R12.X4+0x4] ;  /* 0x000004000c0b9984 */ /* 0x000e280000004800 */
[----:B0-----:R-:W0:Y:S02]  /*0200*/  SHFL.DOWN PT, R0, R11, 0x1, 0x1f ;  /* 0x08201f000b007f89 */ /* 0x001e2400000e0000 */
[----:B0-----:R-:W-:-:S05]  /*0210*/  FADD R2, R11, R0 ;  /* 0x000000000b027221 */ /* 0x001fca0000000000 */
[----:B------:R0:W-:Y:S04]  /*0220*/  @!P0 STS [RZ], R2 ;  /* 0x00000002ff008388 */ /* 0x0001e80000000800 */
[----:B------:R-:W-:Y:S06]  /*0230*/  BAR.SYNC.DEFER_BLOCKING 0x0 ;  /* 0x0000000000007b1d */ /* 0x000fec0000010000 */
[----:B------:R-:W-:Y:S05]  /*0240*/  @P0 EXIT ;  /* 0x000000000000094d */ /* 0x000fea0003800000 */
[----:B0-----:R-:W0:Y:S01]  /*0250*/  LDS R5, [RZ] ;  /* 0x00000000ff057984 */ /* 0x001e220000000800 */
[----:B------:R-:W-:-:S03]  /*0260*/  MOV R3, 0x4 ;  /* 0x0000000400037802 */ /* 0x000fc60000000f00 */
[----:B------:R-:W1:Y:S02]  /*0270*/  S2R R2, SR_CTAID.X ;  /* 0x0000000000027919 */ /* 0x000e640000002500 */
[----:B-1----:R-:W-:-:S05]  /*0280*/  IMAD.WIDE R2, R2, R3, c[0x0][0x160] ;  /* 0x0000580002027625 */ /* 0x002fca00078e0203 */
[----:B0-----:R-:W-:Y:S01]  /*0290*/  STG.E [R2.64], R5 ;  /* 0x0000000502007986 */ /* 0x001fe2000c101904 */
[----:B------:R-:W-:Y:S05]  /*02a0*/  EXIT ;  /* 0x000000000000794d */ /* 0x000fea0003800000 */
.L_x_0:
[----:B------:R-:W-:-:S00]  /*02b0*/  BRA `(.L_x_0) ;  /* 0xfffffff000007947 */ /* 0x000fc0000383ffff */
[----:B------:R-:W-:-:S00]  /*02c0*/  NOP ;  /* 0x0000000000007918 */ /* 0x000fc00000000000 */
        /* <DEDUP_REMOVED lines=11> */
.L_x_2:


//--------------------- .text.tvmgen_default_fused_nn_dense_kernel --------------------------
	.section	.text.tvmgen_default_fused_nn_dense_kernel,"ax",@progbits
	.sectionflags	@"SHF_BARRIERS=1"
	.sectioninfo	@"SHI_REGISTERS=15"
	.align	128
        .global         tvmgen_default_fused_nn_dense_kernel
        .type           tvmgen_default_fused_nn_dense_kernel,@function
        .size           tvmgen_default_fused_nn_dense_kernel,(.L_x_3 - tvmgen_default_fused_nn_dense_kernel)
        .other          tvmgen_default_fused_nn_dense_kernel,@"STO_CUDA_ENTRY STV_DEFAULT"
tvmgen_default_fused_nn_dense_kernel:
.text.tvmgen_default_fused_nn_dense_kernel:
[----:B------:R-:W-:Y:S02]  /*0000*/  MOV R1, c[0x0][0x28] ;  /* 0x00000a0000017a02 */ /* 0x000fe40000000f00 */
[----:B------:R-:W0:Y:S01]  /*0010*/  S2R R12, SR_TID.X ;  /* 0x00000000000c7919 */ /* 0x000e220000002100 */
[----:B------:R-:W-:Y:S01]  /*0020*/  ULDC.64 UR4, c[0x0][0x118] ;  /* 0x0000460000047ab9 */ /* 0x000fe20000000a00 */
[----:B0-----:R-:W-:-:S13]  /*0030*/  ISETP.GT.AND P0, PT, R12, 0x3, PT ;  /* 0x000000030c00780c */ /* 0x001fda0003f04270 */
[----:B------:R-:W0:Y:S01]  /*0040*/  @!P0 S2R R3, SR_CTAID.X ;  /* 0x0000000000038919 */ /* 0x000e220000002500 */
[----:B------:R-:W-:Y:S02]  /*0050*/  @!P0 MOV R5, 0x4 ;  /* 0x0000000400058802 */ /* 0x000fe40000000f00 */
[----:B0-----:R-:W-:-:S03]  /*0060*/  @!P0 LEA R4, R3, R12, 0x2 ;  /* 0x0000000c03048211 */ /* 0x001fc600078e10ff */
        /* <DEDUP_REMOVED lines=36> */
.L_x_1:
        /* <DEDUP_REMOVED lines=13> */
.L_x_3:


//--------------------- .nv.shared.tvmgen_default_fused_nn_dense_1_kernel --------------------------
	.section	.nv.shared.tvmgen_default_fused_nn_dense_1_kernel,"aw",@nobits
	.sectionflags	@""
	.align	4
.nv.shared.tvmgen_default_fused_nn_dense_1_kernel:
	.zero		12


//--------------------- .nv.shared.tvmgen_default_fused_nn_dense_kernel --------------------------
	.section	.nv.shared.tvmgen_default_fused_nn_dense_kernel,"aw",@nobits
	.sectionflags	@""
	.align	4
.nv.shared.tvmgen_default_fused_nn_dense_kernel:
	.zero		12
